//
// Generated by NVIDIA NVVM Compiler
//
// Compiler Build ID: CL-36424714
// Cuda compilation tools, release 13.0, V13.0.88
// Based on NVVM 20.0.0
//

.version 9.0
.target sm_100
.address_size 64

	// .globl	_Z6kernelPi

.visible .entry _Z6kernelPi(
	.param .u64 .ptr .align 1 _Z6kernelPi_param_0
)
{
	.reg .b32 	%r<3>;
	.reg .b64 	%rd<5>;

	ld.param.u64 	%rd1, [_Z6kernelPi_param_0];
	cvta.to.global.u64 	%rd2, %rd1;
	mov.u32 	%r1, %tid.x;
	shl.b32 	%r2, %r1, 1;
	mul.wide.u32 	%rd3, %r1, 4;
	add.s64 	%rd4, %rd2, %rd3;
	st.global.u32 	[%rd4], %r2;
	ret;

}


// ===== COMPILED SASS (sm_100) =====

	.target	sm_100

	.elftype	@"ET_EXEC"


//--------------------- .note.nv.tkinfo           --------------------------
	.section	.note.nv.tkinfo,"",@"SHT_NOTE"
	.sectionflags	@"SHF_NOTE_NV_TKINFO"
	.tkinfo
        /*0018*/ 	.word	0x00000002
        /*0030*/ 	.string	""
        /*0030*/ 	.string	"ptxas"
        /*0030*/ 	.string	"Cuda compilation tools, release 13.0, V13.0.88"
        /*0030*/ 	.string	"Build cuda_13.0.r13.0/compiler.36424714_0"
        /*0030*/ 	.string	"-arch sm_100 -m 64 "



//--------------------- .note.nv.cuinfo           --------------------------
	.section	.note.nv.cuinfo,"",@"SHT_NOTE"
	.sectionflags	@"SHF_NOTE_NV_CUINFO"
        /*0018*/ 	.short	0x0002
        /*001a*/ 	.short	0x0064
        /*001c*/ 	.short	0x0082
	.zero		2


//--------------------- .nv.info                  --------------------------
	.section	.nv.info,"",@"SHT_CUDA_INFO"
	.align	4


	//----- nvinfo : EIATTR_REGCOUNT
	.align		4
        /*0000*/ 	.byte	0x04, 0x2f
        /*0002*/ 	.short	(.L_1 - .L_0)
	.align		4
.L_0:
        /*0004*/ 	.word	index@(_Z6kernelPi)
        /*0008*/ 	.word	0x00000008


	//----- nvinfo : EIATTR_FRAME_SIZE
	.align		4
.L_1:
        /*000c*/ 	.byte	0x04, 0x11
        /*000e*/ 	.short	(.L_3 - .L_2)
	.align		4
.L_2:
        /*0010*/ 	.word	index@(_Z6kernelPi)
        /*0014*/ 	.word	0x00000000


	//----- nvinfo : EIATTR_MIN_STACK_SIZE
	.align		4
.L_3:
        /*0018*/ 	.byte	0x04, 0x12
        /*001a*/ 	.short	(.L_5 - .L_4)
	.align		4
.L_4:
        /*001c*/ 	.word	index@(_Z6kernelPi)
        /*0020*/ 	.word	0x00000000
.L_5:


//--------------------- .nv.compat                --------------------------
	.section	.nv.compat,"",@"SHT_CUDA_COMPAT_INFO"
	.align	4
        /*0000*/ 	.byte	0x02, 0x09, 0x00, 0x00, 0x02, 0x02, 0x01, 0x00, 0x02, 0x05, 0x05, 0x00, 0x03, 0x07, 0x01, 0x01
        /*0010*/ 	.byte	0x02, 0x03, 0x00, 0x00, 0x02, 0x06, 0x01, 0x00, 0x04, 0x0b, 0x08, 0x00, 0x09, 0x00, 0x00, 0x00
        /*0020*/ 	.byte	0x00, 0x00, 0x00, 0x00


//--------------------- .nv.info._Z6kernelPi      --------------------------
	.section	.nv.info._Z6kernelPi,"",@"SHT_CUDA_INFO"
	.sectionflags	@""
	.align	4


	//----- nvinfo : EIATTR_CUDA_API_VERSION
	.align		4
        /*0000*/ 	.byte	0x04, 0x37
        /*0002*/ 	.short	(.L_7 - .L_6)
.L_6:
        /*0004*/ 	.word	0x00000082


	//----- nvinfo : EIATTR_KPARAM_INFO
	.align		4
.L_7:
        /*0008*/ 	.byte	0x04, 0x17
        /*000a*/ 	.short	(.L_9 - .L_8)
.L_8:
        /*000c*/ 	.word	0x00000000
        /*0010*/ 	.short	0x0000
        /*0012*/ 	.short	0x0000
        /*0014*/ 	.byte	0x00, 0xf5, 0x21, 0x00


	//----- nvinfo : EIATTR_SPARSE_MMA_MASK
	.align		4
.L_9:
        /*0018*/ 	.byte	0x03, 0x50
        /*001a*/ 	.short	0x0000


	//----- nvinfo : EIATTR_MAXREG_COUNT
	.align		4
        /*001c*/ 	.byte	0x03, 0x1b
        /*001e*/ 	.short	0x00ff


	//----- nvinfo : EIATTR_MERCURY_ISA_VERSION
	.align		4
        /*0020*/ 	.byte	0x03, 0x5f
        /*0022*/ 	.short	0x0101


	//----- nvinfo : EIATTR_VRC_CTA_INIT_COUNT
	.align		4
        /*0024*/ 	.byte	0x02, 0x4a
	.zero		1
	.zero		1


	//----- nvinfo : EIATTR_EXIT_INSTR_OFFSETS
	.align		4
        /*0028*/ 	.byte	0x04, 0x1c
        /*002a*/ 	.short	(.L_11 - .L_10)


	//   ....[0]....
.L_10:
        /*002c*/ 	.word	0x00000070


	//----- nvinfo : EIATTR_CBANK_PARAM_SIZE
	.align		4
.L_11:
        /*0030*/ 	.byte	0x03, 0x19
        /*0032*/ 	.short	0x0008


	//----- nvinfo : EIATTR_PARAM_CBANK
	.align		4
        /*0034*/ 	.byte	0x04, 0x0a
        /*0036*/ 	.short	(.L_13 - .L_12)
	.align		4
.L_12:
        /*0038*/ 	.word	index@(.nv.constant0._Z6kernelPi)
        /*003c*/ 	.short	0x0380
        /*003e*/ 	.short	0x0008


	//----- nvinfo : EIATTR_SW_WAR
	.align		4
.L_13:
        /*0040*/ 	.byte	0x04, 0x36
        /*0042*/ 	.short	(.L_15 - .L_14)
.L_14:
        /*0044*/ 	.word	0x00000008
.L_15:


//--------------------- .nv.callgraph             --------------------------
	.section	.nv.callgraph,"",@"SHT_CUDA_CALLGRAPH"
	.align	4
	.sectionentsize	8
	.align		4
        /*0000*/ 	.word	0x00000000
	.align		4
        /*0004*/ 	.word	0xffffffff
	.align		4
        /*0008*/ 	.word	0x00000000
	.align		4
        /*000c*/ 	.word	0xfffffffe
	.align		4
        /*0010*/ 	.word	0x00000000
	.align		4
        /*0014*/ 	.word	0xfffffffd
	.align		4
        /*0018*/ 	.word	0x00000000
	.align		4
        /*001c*/ 	.word	0xfffffffc


//--------------------- .text._Z6kernelPi         --------------------------
	.section	.text._Z6kernelPi,"ax",@progbits
	.align	128
        .global         _Z6kernelPi
        .type           _Z6kernelPi,@function
        .size           _Z6kernelPi,(.L_x_1 - _Z6kernelPi)
        .other          _Z6kernelPi,@"STO_CUDA_ENTRY STV_DEFAULT"
_Z6kernelPi:
.text._Z6kernelPi:
[----:B------:R-:W-:Y:S01]  /*0000*/  LDC R1, c[0x0][0x37c] ;  /* 0x0000df00ff017b82 */ /* 0x000fe20000000800 */
[----:B------:R-:W0:Y:S07]  /*0010*/  S2R R5, SR_TID.X ;  /* 0x0000000000057919 */ /* 0x000e2e0000002100 */
[----:B------:R-:W0:Y:S01]  /*0020*/  LDC.64 R2, c[0x0][0x380] ;  /* 0x0000e000ff027b82 */ /* 0x000e220000000a00 */
[----:B------:R-:W1:Y:S01]  /*0030*/  LDCU.64 UR4, c[0x0][0x358] ;  /* 0x00006b00ff0477ac */ /* 0x000e620008000a00 */
[C---:B0-----:R-:W-:Y:S01]  /*0040*/  IMAD.WIDE.U32 R2, R5.reuse, 0x4, R2 ;  /* 0x0000000405027825 */ /* 0x041fe200078e0002 */
[----:B------:R-:W-:-:S05]  /*0050*/  SHF.L.U32 R5, R5, 0x1, RZ ;  /* 0x0000000105057819 */ /* 0x000fca00000006ff */
[----:B-1----:R-:W-:Y:S01]  /*0060*/  STG.E desc[UR4][R2.64], R5 ;  /* 0x0000000502007986 */ /* 0x002fe2000c101904 */
[----:B------:R-:W-:Y:S05]  /*0070*/  EXIT ;  /* 0x000000000000794d */ /* 0x000fea0003800000 */
.L_x_0:
[----:B------:R-:W-:-:S00]  /*0080*/  BRA `(.L_x_0) ;  /* 0xfffffffc00fc7947 */ /* 0x000fc0000383ffff */
[----:B------:R-:W-:-:S00]  /*0090*/  NOP ;  /* 0x0000000000007918 */ /* 0x000fc00000000000 */
        /* <DEDUP_REMOVED lines=14> */
.L_x_1:


//--------------------- .nv.shared.reserved.0     --------------------------
	.section	.nv.shared.reserved.0,"aw",@nobits
	.weak		__nv_reservedSMEM_offset_0_alias
	.size		__nv_reservedSMEM_offset_0_alias, 0, 64
	.other		__nv_reservedSMEM_offset_0_alias,@"STO_CUDA_RESERVED_SHARED STV_DEFAULT"
__nv_reservedSMEM_offset_0_alias:
	.zero		0
	.zero		64


//--------------------- .nv.constant0._Z6kernelPi --------------------------
	.section	.nv.constant0._Z6kernelPi,"a",@progbits
	.sectionflags	@""
	.align	4
.nv.constant0._Z6kernelPi:
	.zero		904


//--------------------- SYMBOLS --------------------------

	.type		.nv.reservedSmem.offset0,@object
	.size		.nv.reservedSmem.offset0,0x4
